	.headerflags	@"EF_CUDA_TEXMODE_UNIFIED EF_CUDA_64BIT_ADDRESS EF_CUDA_ACCELERATORS EF_CUDA_SM90 EF_CUDA_VIRTUAL_SM(EF_CUDA_SM90)"
	.elftype	@"ET_EXEC"


//--------------------- .nv.info                  --------------------------
	.section	.nv.info,"",@"SHT_CUDA_INFO"
	.align	4


	//----- nvinfo : EIATTR_REGCOUNT
	.align		4
        /*0000*/ 	.byte	0x04, 0x2f
        /*0002*/ 	.short	(.L_1 - .L_0)
	.align		4
.L_0:
        /*0004*/ 	.word	index@(triton_poi_fused_convolution_relu_5)
        /*0008*/ 	.word	0x00000028


	//----- nvinfo : EIATTR_MIN_STACK_SIZE
	.align		4
.L_1:
        /*000c*/ 	.byte	0x04, 0x12
        /*000e*/ 	.short	(.L_3 - .L_2)
	.align		4
.L_2:
        /*0010*/ 	.word	index@(triton_poi_fused_convolution_relu_5)
        /*0014*/ 	.word	0x00000000


	//----- nvinfo : EIATTR_FRAME_SIZE
	.align		4
.L_3:
        /*0018*/ 	.byte	0x04, 0x11
        /*001a*/ 	.short	(.L_5 - .L_4)
	.align		4
.L_4:
        /*001c*/ 	.word	index@(triton_poi_fused_convolution_relu_5)
        /*0020*/ 	.word	0x00000000


	//----- nvinfo : EIATTR_MIN_STACK_SIZE
	.align		4
.L_5:
        /*0024*/ 	.byte	0x04, 0x12
        /*0026*/ 	.short	(.L_7 - .L_6)
	.align		4
.L_6:
        /*0028*/ 	.word	index@(triton_poi_fused_convolution_relu_5)
        /*002c*/ 	.word	0x00000000
.L_7:


//--------------------- .nv.info.triton_poi_fused_convolution_relu_5 --------------------------
	.section	.nv.info.triton_poi_fused_convolution_relu_5,"",@"SHT_CUDA_INFO"
	.sectionflags	@""
	.align	4


	//----- nvinfo : EIATTR_CUDA_API_VERSION
	.align		4
        /*0000*/ 	.byte	0x04, 0x37
        /*0002*/ 	.short	(.L_9 - .L_8)
.L_8:
        /*0004*/ 	.word	0x0000007c


	//----- nvinfo : EIATTR_KPARAM_INFO
	.align		4
.L_9:
        /*0008*/ 	.byte	0x04, 0x17
        /*000a*/ 	.short	(.L_11 - .L_10)
.L_10:
        /*000c*/ 	.word	0x00000000
        /*0010*/ 	.short	0x0005
        /*0012*/ 	.short	0x0024
        /*0014*/ 	.byte	0x00, 0xf0, 0x11, 0x00


	//----- nvinfo : EIATTR_KPARAM_INFO
	.align		4
.L_11:
        /*0018*/ 	.byte	0x04, 0x17
        /*001a*/ 	.short	(.L_13 - .L_12)
.L_12:
        /*001c*/ 	.word	0x00000000
        /*0020*/ 	.short	0x0004
        /*0022*/ 	.short	0x0020
        /*0024*/ 	.byte	0x00, 0xf0, 0x11, 0x00


	//----- nvinfo : EIATTR_KPARAM_INFO
	.align		4
.L_13:
        /*0028*/ 	.byte	0x04, 0x17
        /*002a*/ 	.short	(.L_15 - .L_14)
.L_14:
        /*002c*/ 	.word	0x00000000
        /*0030*/ 	.short	0x0003
        /*0032*/ 	.short	0x0018
        /*0034*/ 	.byte	0x00, 0xf4, 0x21, 0x00


	//----- nvinfo : EIATTR_KPARAM_INFO
	.align		4
.L_15:
        /*0038*/ 	.byte	0x04, 0x17
        /*003a*/ 	.short	(.L_17 - .L_16)
.L_16:
        /*003c*/ 	.word	0x00000000
        /*0040*/ 	.short	0x0002
        /*0042*/ 	.short	0x0010
        /*0044*/ 	.byte	0x00, 0xf4, 0x21, 0x00


	//----- nvinfo : EIATTR_KPARAM_INFO
	.align		4
.L_17:
        /*0048*/ 	.byte	0x04, 0x17
        /*004a*/ 	.short	(.L_19 - .L_18)
.L_18:
        /*004c*/ 	.word	0x00000000
        /*0050*/ 	.short	0x0001
        /*0052*/ 	.short	0x0008
        /*0054*/ 	.byte	0x00, 0xf4, 0x21, 0x00


	//----- nvinfo : EIATTR_KPARAM_INFO
	.align		4
.L_19:
        /*0058*/ 	.byte	0x04, 0x17
        /*005a*/ 	.short	(.L_21 - .L_20)
.L_20:
        /*005c*/ 	.word	0x00000000
        /*0060*/ 	.short	0x0000
        /*0062*/ 	.short	0x0000
        /*0064*/ 	.byte	0x00, 0xf4, 0x21, 0x00


	//----- nvinfo : EIATTR_SPARSE_MMA_MASK
	.align		4
.L_21:
        /*0068*/ 	.byte	0x03, 0x50
        /*006a*/ 	.short	0x0000


	//----- nvinfo : EIATTR_MAXREG_COUNT
	.align		4
        /*006c*/ 	.byte	0x03, 0x1b
        /*006e*/ 	.short	0x00ff


	//----- nvinfo : EIATTR_EXIT_INSTR_OFFSETS
	.align		4
        /*0070*/ 	.byte	0x04, 0x1c
        /*0072*/ 	.short	(.L_23 - .L_22)


	//   ....[0]....
.L_22:
        /*0074*/ 	.word	0x00000920


	//   ....[1]....
        /*0078*/ 	.word	0x00000940


	//----- nvinfo : EIATTR_REQNTID
	.align		4
.L_23:
        /*007c*/ 	.byte	0x04, 0x10
        /*007e*/ 	.short	(.L_25 - .L_24)
.L_24:
        /*0080*/ 	.word	0x00000080
        /*0084*/ 	.word	0x00000001
        /*0088*/ 	.word	0x00000001


	//----- nvinfo : EIATTR_CBANK_PARAM_SIZE
	.align		4
.L_25:
        /*008c*/ 	.byte	0x03, 0x19
        /*008e*/ 	.short	0x0028


	//----- nvinfo : EIATTR_PARAM_CBANK
	.align		4
        /*0090*/ 	.byte	0x04, 0x0a
        /*0092*/ 	.short	(.L_27 - .L_26)
	.align		4
.L_26:
        /*0094*/ 	.word	index@(.nv.constant0.triton_poi_fused_convolution_relu_5)
        /*0098*/ 	.short	0x0210
        /*009a*/ 	.short	0x0028


	//----- nvinfo : EIATTR_SW_WAR
	.align		4
.L_27:
        /*009c*/ 	.byte	0x04, 0x36
        /*009e*/ 	.short	(.L_29 - .L_28)
.L_28:
        /*00a0*/ 	.word	0x00000008
.L_29:


//--------------------- .nv.callgraph             --------------------------
	.section	.nv.callgraph,"",@"SHT_CUDA_CALLGRAPH"
	.align	4
	.sectionentsize	8
	.align		4
        /*0000*/ 	.word	0x00000000
	.align		4
        /*0004*/ 	.word	0xffffffff
	.align		4
        /*0008*/ 	.word	0x00000000
	.align		4
        /*000c*/ 	.word	0xfffffffe
	.align		4
        /*0010*/ 	.word	0x00000000
	.align		4
        /*0014*/ 	.word	0xfffffffd
	.align		4
        /*0018*/ 	.word	0x00000000
	.align		4
        /*001c*/ 	.word	0xfffffffc


//--------------------- .text.triton_poi_fused_convolution_relu_5 --------------------------
	.section	.text.triton_poi_fused_convolution_relu_5,"ax",@progbits
	.sectionflags	@"SHF_BARRIERS=1"
	.align	128
        .global         triton_poi_fused_convolution_relu_5
        .type           triton_poi_fused_convolution_relu_5,@function
        .size           triton_poi_fused_convolution_relu_5,(.L_x_1 - triton_poi_fused_convolution_relu_5)
        .other          triton_poi_fused_convolution_relu_5,@"STO_CUDA_ENTRY STV_DEFAULT"
triton_poi_fused_convolution_relu_5:
.text.triton_poi_fused_convolution_relu_5:
[----:B------:R-:W0:Y:S01]  /*0000*/  LDC R1, c[0x0][0x28] ;  /* 0x00000a00ff017b82 */ /* 0x000e220000000800 */
[----:B------:R-:W1:Y:S07]  /*0010*/  S2R R28, SR_TID.X ;  /* 0x00000000001c7919 */ /* 0x000e6e0000002100 */
[----:B------:R-:W2:Y:S01]  /*0020*/  LDC.64 R4, c[0x0][0x218] ;  /* 0x00008600ff047b82 */ /* 0x000ea20000000a00 */
[----:B------:R-:W-:Y:S02]  /*0030*/  CS2R R12, SRZ ;  /* 0x00000000000c7805 */ /* 0x000fe4000001ff00 */
[----:B------:R-:W-:Y:S01]  /*0040*/  CS2R R14, SRZ ;  /* 0x00000000000e7805 */ /* 0x000fe2000001ff00 */
[----:B------:R-:W3:Y:S01]  /*0050*/  S2R R29, SR_CTAID.Y ;  /* 0x00000000001d7919 */ /* 0x000ee20000002600 */
[----:B------:R-:W-:-:S02]  /*0060*/  CS2R R8, SRZ ;  /* 0x0000000000087805 */ /* 0x000fc4000001ff00 */
[----:B------:R-:W-:Y:S01]  /*0070*/  CS2R R10, SRZ ;  /* 0x00000000000a7805 */ /* 0x000fe2000001ff00 */
[----:B------:R-:W-:Y:S01]  /*0080*/  ULDC.64 UR6, c[0x0][0x208] ;  /* 0x0000820000067ab9 */ /* 0x000fe20000000a00 */
[----:B------:R-:W4:Y:S01]  /*0090*/  S2R R25, SR_CTAID.X ;  /* 0x0000000000197919 */ /* 0x000f220000002500 */
[----:B-1----:R-:W-:Y:S02]  /*00a0*/  IMAD.SHL.U32 R0, R28, 0x4, RZ ;  /* 0x000000041c007824 */ /* 0x002fe400078e00ff */
[----:B---3--:R-:W-:-:S03]  /*00b0*/  IMAD.SHL.U32 R29, R29, 0x400, RZ ;  /* 0x000004001d1d7824 */ /* 0x008fc600078e00ff */
[----:B------:R-:W-:-:S04]  /*00c0*/  LOP3.LUT R0, R0, 0x1fc, RZ, 0xc0, !PT ;  /* 0x000001fc00007812 */ /* 0x000fc800078ec0ff */
[----:B------:R-:W-:Y:S02]  /*00d0*/  LOP3.LUT R6, R29, R0, RZ, 0xfc, !PT ;  /* 0x000000001d067212 */ /* 0x000fe400078efcff */
[----:B------:R-:W-:Y:S02]  /*00e0*/  LOP3.LUT R18, R29, 0x200, R0, 0xfe, !PT ;  /* 0x000002001d127812 */ /* 0x000fe400078efe00 */
[C---:B------:R-:W-:Y:S01]  /*00f0*/  ISETP.GE.AND P4, PT, R6.reuse, 0x600, PT ;  /* 0x000006000600780c */ /* 0x040fe20003f86270 */
[----:B------:R-:W-:-:S04]  /*0100*/  IMAD.HI R2, R6, 0x2aaaaaab, RZ ;  /* 0x2aaaaaab06027827 */ /* 0x000fc800078e02ff */
[----:B------:R-:W-:Y:S01]  /*0110*/  IMAD.HI R19, R18, 0x2aaaaaab, RZ ;  /* 0x2aaaaaab12137827 */ /* 0x000fe200078e02ff */
[----:B------:R-:W-:-:S04]  /*0120*/  SHF.R.U32.HI R3, RZ, 0x1f, R2 ;  /* 0x0000001fff037819 */ /* 0x000fc80000011602 */
[----:B------:R-:W-:Y:S02]  /*0130*/  LEA.HI.SX32 R7, R2, R3, 0x1a ;  /* 0x0000000302077211 */ /* 0x000fe400078fd2ff */
[----:B------:R-:W1:Y:S01]  /*0140*/  LDC.64 R2, c[0x0][0x210] ;  /* 0x00008400ff027b82 */ /* 0x000e620000000a00 */
[----:B------:R-:W-:Y:S02]  /*0150*/  SHF.R.U32.HI R20, RZ, 0x1f, R19 ;  /* 0x0000001fff147819 */ /* 0x000fe40000011613 */
[----:B------:R-:W-:-:S04]  /*0160*/  IMAD R16, R7, -0x180, R6 ;  /* 0xfffffe8007107824 */ /* 0x000fc800078e0206 */
[----:B----4-:R-:W-:Y:S02]  /*0170*/  IMAD R24, R25, 0x180, R16 ;  /* 0x0000018019187824 */ /* 0x010fe400078e0210 */
[----:B--2---:R-:W-:-:S04]  /*0180*/  IMAD.WIDE R16, R16, 0x4, R4 ;  /* 0x0000000410107825 */ /* 0x004fc800078e0204 */
[----:B------:R-:W-:Y:S01]  /*0190*/  IMAD R24, R7, 0x180000, R24 ;  /* 0x0018000007187824 */ /* 0x000fe200078e0218 */
[----:B------:R2:W3:Y:S03]  /*01a0*/  @!P4 LDG.E.EL.128 R8, desc[UR6][R16.64] ;  /* 0x000000061008c981 */ /* 0x0004e6000c2e1d00 */
[----:B-1----:R-:W-:-:S05]  /*01b0*/  IMAD.WIDE R6, R24, 0x4, R2 ;  /* 0x0000000418067825 */ /* 0x002fca00078e0202 */
[----:B------:R1:W3:Y:S01]  /*01c0*/  @!P4 LDG.E.EL.128 R12, desc[UR6][R6.64] ;  /* 0x00000006060cc981 */ /* 0x0002e2000c2e1d00 */
[----:B------:R-:W-:Y:S02]  /*01d0*/  LEA.HI.SX32 R19, R19, R20, 0x1a ;  /* 0x0000001413137211 */ /* 0x000fe400078fd2ff */
[----:B------:R-:W-:-:S03]  /*01e0*/  ISETP.GE.AND P0, PT, R18, 0x600, PT ;  /* 0x000006001200780c */ /* 0x000fc60003f06270 */
[----:B------:R-:W-:-:S04]  /*01f0*/  IMAD R26, R19, -0x180, R18 ;  /* 0xfffffe80131a7824 */ /* 0x000fc800078e0212 */
[----:B------:R-:W-:Y:S01]  /*0200*/  IMAD R18, R19, 0x180000, R26 ;  /* 0x0018000013127824 */ /* 0x000fe200078e021a */
[----:B------:R-:W-:Y:S01]  /*0210*/  CS2R R22, SRZ ;  /* 0x0000000000167805 */ /* 0x000fe2000001ff00 */
[----:B------:R-:W-:Y:S01]  /*0220*/  IMAD.WIDE R26, R26, 0x4, R4 ;  /* 0x000000041a1a7825 */ /* 0x000fe200078e0204 */
[----:B------:R-:W-:Y:S02]  /*0230*/  CS2R R20, SRZ ;  /* 0x0000000000147805 */ /* 0x000fe4000001ff00 */
[----:B--2---:R-:W-:Y:S01]  /*0240*/  CS2R R16, SRZ ;  /* 0x0000000000107805 */ /* 0x004fe2000001ff00 */
[----:B------:R-:W2:Y:S01]  /*0250*/  S2UR UR5, SR_CgaCtaId ;  /* 0x00000000000579c3 */ /* 0x000ea20000008800 */
[----:B------:R-:W-:Y:S01]  /*0260*/  IMAD R5, R25, 0x180, R18 ;  /* 0x0000018019057824 */ /* 0x000fe200078e0212 */
[----:B------:R-:W-:-:S03]  /*0270*/  CS2R R18, SRZ ;  /* 0x0000000000127805 */ /* 0x000fc6000001ff00 */
[----:B------:R-:W-:-:S03]  /*0280*/  IMAD.WIDE R2, R5, 0x4, R2 ;  /* 0x0000000405027825 */ /* 0x000fc600078e0202 */
[----:B------:R4:W5:Y:S01]  /*0290*/  @!P0 LDG.E.EL.128 R16, desc[UR6][R26.64] ;  /* 0x000000061a108981 */ /* 0x000962000c2e1d00 */
[----:B------:R-:W-:Y:S01]  /*02a0*/  UMOV UR4, 0x400 ;  /* 0x0000040000047882 */ /* 0x000fe20000000000 */
[----:B------:R-:W-:Y:S01]  /*02b0*/  LOP3.LUT R32, R28, 0x7f, RZ, 0xc0, !PT ;  /* 0x0000007f1c207812 */ /* 0x000fe200078ec0ff */
[----:B-1----:R-:W1:Y:S01]  /*02c0*/  LDC.64 R6, c[0x0][0x220] ;  /* 0x00008800ff067b82 */ /* 0x002e620000000a00 */
[----:B------:R-:W5:Y:S01]  /*02d0*/  @!P0 LDG.E.EL.128 R20, desc[UR6][R2.64] ;  /* 0x0000000602148981 */ /* 0x000f62000c2e1d00 */
[----:B--2---:R-:W-:-:S06]  /*02e0*/  UPRMT UR4, UR5, 0x654, UR4 ;  /* 0x0000065405047896 */ /* 0x004fcc0008000004 */
[----:B------:R-:W-:Y:S02]  /*02f0*/  LEA R37, R0, UR4, 0x3 ;  /* 0x0000000400257c11 */ /* 0x000fe4000f8e18ff */
[C---:B----4-:R-:W-:Y:S02]  /*0300*/  LOP3.LUT R26, R32.reuse, 0x80, RZ, 0xfc, !PT ;  /* 0x00000080201a7812 */ /* 0x050fe400078efcff */
[C---:B------:R-:W-:Y:S02]  /*0310*/  LOP3.LUT R33, R32.reuse, 0x100, RZ, 0xfc, !PT ;  /* 0x0000010020217812 */ /* 0x040fe400078efcff */
[C---:B------:R-:W-:Y:S02]  /*0320*/  LOP3.LUT R30, R32.reuse, 0x180, RZ, 0xfc, !PT ;  /* 0x00000180201e7812 */ /* 0x040fe400078efcff */
[----:B------:R-:W-:Y:S02]  /*0330*/  LEA R34, R32, UR4, 0x3 ;  /* 0x0000000420227c11 */ /* 0x000fe4000f8e18ff */
[----:B------:R-:W-:-:S02]  /*0340*/  LEA R26, R26, UR4, 0x3 ;  /* 0x000000041a1a7c11 */ /* 0x000fc4000f8e18ff */
[----:B------:R-:W-:Y:S02]  /*0350*/  LEA R33, R33, UR4, 0x3 ;  /* 0x0000000421217c11 */ /* 0x000fe4000f8e18ff */
[----:B------:R-:W-:Y:S02]  /*0360*/  LEA R30, R30, UR4, 0x3 ;  /* 0x000000041e1e7c11 */ /* 0x000fe4000f8e18ff */
[----:B------:R-:W-:-:S04]  /*0370*/  LOP3.LUT R28, R29, 0x7f, R28, 0xf8, !PT ;  /* 0x0000007f1d1c7812 */ /* 0x000fc800078ef81c */
[----:B------:R-:W-:Y:S01]  /*0380*/  ISETP.GE.AND P3, PT, R28, 0x600, PT ;  /* 0x000006001c00780c */ /* 0x000fe20003f66270 */
[----:B---3--:R-:W-:Y:S01]  /*0390*/  FADD R0, R8, R12 ;  /* 0x0000000c08007221 */ /* 0x008fe20000000000 */
[----:B------:R-:W-:Y:S01]  /*03a0*/  FADD R4, R9, R13 ;  /* 0x0000000d09047221 */ /* 0x000fe20000000000 */
[----:B------:R-:W-:Y:S01]  /*03b0*/  FADD R36, R10, R14 ;  /* 0x0000000e0a247221 */ /* 0x000fe20000000000 */
[----:B------:R-:W-:Y:S02]  /*03c0*/  FADD R35, R11, R15 ;  /* 0x0000000f0b237221 */ /* 0x000fe40000000000 */
[----:B------:R2:W-:Y:S04]  /*03d0*/  STS [R37], R0 ;  /* 0x0000000025007388 */ /* 0x0005e80000000800 */
[----:B------:R-:W-:Y:S04]  /*03e0*/  STS [R37+0x8], R4 ;  /* 0x0000080425007388 */ /* 0x000fe80000000800 */
[----:B------:R-:W-:Y:S04]  /*03f0*/  STS [R37+0x10], R36 ;  /* 0x0000102425007388 */ /* 0x000fe80000000800 */
[----:B------:R-:W-:Y:S01]  /*0400*/  STS [R37+0x18], R35 ;  /* 0x0000182325007388 */ /* 0x000fe20000000800 */
[----:B------:R-:W-:Y:S06]  /*0410*/  BAR.SYNC.DEFER_BLOCKING 0x0 ;  /* 0x0000000000007b1d */ /* 0x000fec0000010000 */
[----:B------:R-:W3:Y:S04]  /*0420*/  LDS R31, [R34] ;  /* 0x00000000221f7984 */ /* 0x000ee80000000800 */
[----:B------:R-:W4:Y:S04]  /*0430*/  LDS R35, [R26] ;  /* 0x000000001a237984 */ /* 0x000f280000000800 */
[----:B------:R-:W4:Y:S04]  /*0440*/  LDS R36, [R33] ;  /* 0x0000000021247984 */ /* 0x000f280000000800 */
[----:B------:R-:W4:Y:S01]  /*0450*/  LDS R4, [R30] ;  /* 0x000000001e047984 */ /* 0x000f220000000800 */
[----:B-----5:R-:W-:Y:S01]  /*0460*/  FADD R27, R19, R23 ;  /* 0x00000017131b7221 */ /* 0x020fe20000000000 */
[----:B------:R-:W-:Y:S01]  /*0470*/  BAR.SYNC.DEFER_BLOCKING 0x0 ;  /* 0x0000000000007b1d */ /* 0x000fe20000010000 */
[----:B------:R-:W-:Y:S01]  /*0480*/  FADD R2, R18, R22 ;  /* 0x0000001612027221 */ /* 0x000fe20000000000 */
[----:B------:R-:W-:Y:S01]  /*0490*/  FADD R3, R16, R20 ;  /* 0x0000001410037221 */ /* 0x000fe20000000000 */
[----:B--2---:R-:W-:-:S04]  /*04a0*/  FADD R0, R17, R21 ;  /* 0x0000001511007221 */ /* 0x004fc80000000000 */
[----:B------:R-:W-:Y:S04]  /*04b0*/  STS [R37], R3 ;  /* 0x0000000325007388 */ /* 0x000fe80000000800 */
[----:B------:R-:W-:Y:S04]  /*04c0*/  STS [R37+0x10], R2 ;  /* 0x0000100225007388 */ /* 0x000fe80000000800 */
[----:B------:R-:W-:Y:S04]  /*04d0*/  STS [R37+0x18], R27 ;  /* 0x0000181b25007388 */ /* 0x000fe80000000800 */
[----:B------:R-:W-:Y:S01]  /*04e0*/  STS [R37+0x8], R0 ;  /* 0x0000080025007388 */ /* 0x000fe20000000800 */
[----:B------:R-:W-:Y:S01]  /*04f0*/  BAR.SYNC.DEFER_BLOCKING 0x0 ;  /* 0x0000000000007b1d */ /* 0x000fe20000010000 */
[----:B------:R-:W-:Y:S01]  /*0500*/  FSETP.GEU.AND P1, PT, R23, -R19, PT ;  /* 0x800000131700720b */ /* 0x000fe20003f2e000 */
[----:B------:R-:W-:Y:S01]  /*0510*/  IMAD R19, R28, 0x1000, R25 ;  /* 0x000010001c137824 */ /* 0x000fe200078e0219 */
[----:B------:R-:W-:-:S03]  /*0520*/  FSETP.GEU.AND P2, PT, R22, -R18, PT ;  /* 0x800000121600720b */ /* 0x000fc60003f4e000 */
[----:B-1----:R-:W-:Y:S01]  /*0530*/  IMAD.WIDE R18, R19, 0x4, R6 ;  /* 0x0000000413127825 */ /* 0x002fe200078e0206 */
[----:B------:R-:W1:Y:S04]  /*0540*/  LDS R34, [R34] ;  /* 0x0000000022227984 */ /* 0x000e680000000800 */
[----:B---3--:R2:W-:Y:S01]  /*0550*/  @!P3 STG.E desc[UR6][R18.64], R31 ;  /* 0x0000001f1200b986 */ /* 0x0085e2000c101906 */
[----:B------:R-:W-:Y:S02]  /*0560*/  FSETP.GEU.AND P3, PT, R20, -R16, PT ;  /* 0x800000101400720b */ /* 0x000fe40003f6e000 */
[----:B------:R-:W-:Y:S01]  /*0570*/  LOP3.LUT R16, R29, 0x80, R32, 0xfe, !PT ;  /* 0x000000801d107812 */ /* 0x000fe200078efe20 */
[----:B------:R-:W3:Y:S01]  /*0580*/  LDS R26, [R26] ;  /* 0x000000001a1a7984 */ /* 0x000ee20000000800 */
[----:B------:R-:W-:-:S02]  /*0590*/  LOP3.LUT R20, R29, 0x100, R32, 0xfe, !PT ;  /* 0x000001001d147812 */ /* 0x000fc400078efe20 */
[----:B------:R-:W-:Y:S02]  /*05a0*/  ISETP.GE.AND P6, PT, R16, 0x600, PT ;  /* 0x000006001000780c */ /* 0x000fe40003fc6270 */
[----:B------:R-:W-:Y:S01]  /*05b0*/  ISETP.GE.AND P5, PT, R20, 0x600, PT ;  /* 0x000006001400780c */ /* 0x000fe20003fa6270 */
[--C-:B------:R-:W-:Y:S02]  /*05c0*/  IMAD R23, R16, 0x1000, R25.reuse ;  /* 0x0000100010177824 */ /* 0x100fe400078e0219 */
[----:B--2---:R-:W-:Y:S01]  /*05d0*/  IMAD R19, R20, 0x1000, R25 ;  /* 0x0000100014137824 */ /* 0x004fe200078e0219 */
[----:B------:R-:W-:Y:S01]  /*05e0*/  LOP3.LUT R32, R29, 0x180, R32, 0xfe, !PT ;  /* 0x000001801d207812 */ /* 0x000fe200078efe20 */
[--C-:B------:R-:W-:Y:S01]  /*05f0*/  IMAD.WIDE R22, R23, 0x4, R6.reuse ;  /* 0x0000000417167825 */ /* 0x100fe200078e0206 */
[----:B------:R-:W-:Y:S01]  /*0600*/  LOP3.LUT R20, R28, 0x200, RZ, 0xfc, !PT ;  /* 0x000002001c147812 */ /* 0x000fe200078efcff */
[----:B------:R2:W5:Y:S02]  /*0610*/  LDS R16, [R33] ;  /* 0x0000000021107984 */ /* 0x0005640000000800 */
[----:B------:R-:W-:-:S02]  /*0620*/  IMAD.WIDE R18, R19, 0x4, R6 ;  /* 0x0000000413127825 */ /* 0x000fc400078e0206 */
[----:B----4-:R4:W-:Y:S01]  /*0630*/  @!P6 STG.E desc[UR6][R22.64], R35 ;  /* 0x000000231600e986 */ /* 0x0109e2000c101906 */
[C---:B------:R-:W-:Y:S01]  /*0640*/  ISETP.GE.AND P6, PT, R32.reuse, 0x600, PT ;  /* 0x000006002000780c */ /* 0x040fe20003fc6270 */
[----:B------:R-:W-:Y:S02]  /*0650*/  IMAD R29, R32, 0x1000, R25 ;  /* 0x00001000201d7824 */ /* 0x000fe400078e0219 */
[----:B0-----:R0:W-:Y:S01]  /*0660*/  @!P5 STG.E desc[UR6][R18.64], R36 ;  /* 0x000000241200d986 */ /* 0x0011e2000c101906 */
[----:B------:R-:W-:Y:S01]  /*0670*/  ISETP.GE.AND P5, PT, R20, 0x600, PT ;  /* 0x000006001400780c */ /* 0x000fe20003fa6270 */
[----:B--2---:R-:W-:-:S04]  /*0680*/  IMAD.WIDE R32, R29, 0x4, R6 ;  /* 0x000000041d207825 */ /* 0x004fc800078e0206 */
[----:B------:R-:W-:Y:S01]  /*0690*/  IMAD R29, R20, 0x1000, R25 ;  /* 0x00001000141d7824 */ /* 0x000fe200078e0219 */
[----:B------:R-:W-:-:S03]  /*06a0*/  LOP3.LUT R20, R28, 0x280, RZ, 0xfc, !PT ;  /* 0x000002801c147812 */ /* 0x000fc600078efcff */
[----:B----4-:R-:W-:Y:S01]  /*06b0*/  IMAD.WIDE R22, R29, 0x4, R6 ;  /* 0x000000041d167825 */ /* 0x010fe200078e0206 */
[----:B------:R-:W-:Y:S01]  /*06c0*/  @!P6 STG.E desc[UR6][R32.64], R4 ;  /* 0x000000042000e986 */ /* 0x000fe2000c101906 */
[----:B------:R-:W-:-:S03]  /*06d0*/  FSETP.GEU.AND P6, PT, R21, -R17, PT ;  /* 0x800000111500720b */ /* 0x000fc60003fce000 */
[----:B-1----:R1:W-:Y:S01]  /*06e0*/  @!P5 STG.E desc[UR6][R22.64], R34 ;  /* 0x000000221600d986 */ /* 0x0023e2000c101906 */
[----:B------:R-:W-:-:S03]  /*06f0*/  ISETP.GE.AND P5, PT, R20, 0x600, PT ;  /* 0x000006001400780c */ /* 0x000fc60003fa6270 */
[----:B------:R-:W2:Y:S01]  /*0700*/  LDS R17, [R30] ;  /* 0x000000001e117984 */ /* 0x000ea20000000800 */
[----:B0-----:R-:W-:Y:S01]  /*0710*/  IMAD R19, R20, 0x1000, R25 ;  /* 0x0000100014137824 */ /* 0x001fe200078e0219 */
[----:B------:R-:W-:-:S03]  /*0720*/  LOP3.LUT R20, R28, 0x300, RZ, 0xfc, !PT ;  /* 0x000003001c147812 */ /* 0x000fc600078efcff */
[----:B------:R-:W-:-:S05]  /*0730*/  IMAD.WIDE R18, R19, 0x4, R6 ;  /* 0x0000000413127825 */ /* 0x000fca00078e0206 */
[----:B---3--:R0:W-:Y:S01]  /*0740*/  @!P5 STG.E desc[UR6][R18.64], R26 ;  /* 0x0000001a1200d986 */ /* 0x0081e2000c101906 */
[C---:B------:R-:W-:Y:S01]  /*0750*/  ISETP.GE.AND P5, PT, R20.reuse, 0x600, PT ;  /* 0x000006001400780c */ /* 0x040fe20003fa6270 */
[----:B------:R-:W-:Y:S01]  /*0760*/  IMAD R21, R20, 0x1000, R25 ;  /* 0x0000100014157824 */ /* 0x000fe200078e0219 */
[----:B------:R-:W-:-:S03]  /*0770*/  LOP3.LUT R28, R28, 0x380, RZ, 0xfc, !PT ;  /* 0x000003801c1c7812 */ /* 0x000fc600078efcff */
[----:B------:R-:W-:-:S08]  /*0780*/  IMAD.WIDE R20, R21, 0x4, R6 ;  /* 0x0000000415147825 */ /* 0x000fd000078e0206 */
[----:B-----5:R0:W-:Y:S01]  /*0790*/  @!P5 STG.E desc[UR6][R20.64], R16 ;  /* 0x000000101400d986 */ /* 0x0201e2000c101906 */
[C---:B------:R-:W-:Y:S01]  /*07a0*/  ISETP.GE.AND P5, PT, R28.reuse, 0x600, PT ;  /* 0x000006001c00780c */ /* 0x040fe20003fa6270 */
[----:B-1----:R-:W-:-:S04]  /*07b0*/  IMAD R23, R28, 0x1000, R25 ;  /* 0x000010001c177824 */ /* 0x002fc800078e0219 */
[----:B------:R-:W-:Y:S02]  /*07c0*/  IMAD.WIDE R22, R23, 0x4, R6 ;  /* 0x0000000417167825 */ /* 0x000fe400078e0206 */
[----:B------:R-:W1:Y:S02]  /*07d0*/  LDC.64 R6, c[0x0][0x228] ;  /* 0x00008a00ff067b82 */ /* 0x000e640000000a00 */
[----:B------:R-:W-:-:S04]  /*07e0*/  FADD R4, R8, R12 ;  /* 0x0000000c08047221 */ /* 0x000fc80000000000 */
[----:B--2---:R0:W-:Y:S01]  /*07f0*/  @!P5 STG.E desc[UR6][R22.64], R17 ;  /* 0x000000111600d986 */ /* 0x0041e2000c101906 */
[----:B------:R-:W-:Y:S01]  /*0800*/  FSETP.GEU.AND P5, PT, R12, -R8, PT ;  /* 0x800000080c00720b */ /* 0x000fe20003fae000 */
[----:B------:R-:W-:-:S03]  /*0810*/  FADD R12, R9, R13 ;  /* 0x0000000d090c7221 */ /* 0x000fc60000000000 */
[----:B------:R-:W-:Y:S02]  /*0820*/  SEL R8, R4, RZ, P5 ;  /* 0x000000ff04087207 */ /* 0x000fe40002800000 */
[----:B------:R-:W-:Y:S01]  /*0830*/  FSETP.GEU.AND P5, PT, R13, -R9, PT ;  /* 0x800000090d00720b */ /* 0x000fe20003fae000 */
[----:B------:R-:W-:-:S03]  /*0840*/  FADD R4, R10, R14 ;  /* 0x0000000e0a047221 */ /* 0x000fc60000000000 */
[----:B------:R-:W-:Y:S02]  /*0850*/  SEL R9, R12, RZ, P5 ;  /* 0x000000ff0c097207 */ /* 0x000fe40002800000 */
[----:B------:R-:W-:Y:S01]  /*0860*/  FSETP.GEU.AND P5, PT, R14, -R10, PT ;  /* 0x8000000a0e00720b */ /* 0x000fe20003fae000 */
[----:B------:R-:W-:-:S03]  /*0870*/  FADD R12, R11, R15 ;  /* 0x0000000f0b0c7221 */ /* 0x000fc60000000000 */
[----:B------:R-:W-:Y:S02]  /*0880*/  SEL R10, R4, RZ, P5 ;  /* 0x000000ff040a7207 */ /* 0x000fe40002800000 */
[----:B------:R-:W-:Y:S01]  /*0890*/  FSETP.GEU.AND P5, PT, R15, -R11, PT ;  /* 0x8000000b0f00720b */ /* 0x000fe20003fae000 */
[----:B-1----:R-:W-:-:S03]  /*08a0*/  IMAD.WIDE R24, R24, 0x4, R6 ;  /* 0x0000000418187825 */ /* 0x002fc600078e0206 */
[----:B------:R-:W-:Y:S01]  /*08b0*/  SEL R11, R12, RZ, P5 ;  /* 0x000000ff0c0b7207 */ /* 0x000fe20002800000 */
[----:B------:R-:W-:Y:S01]  /*08c0*/  IMAD.WIDE R6, R5, 0x4, R6 ;  /* 0x0000000405067825 */ /* 0x000fe200078e0206 */
[----:B------:R-:W-:-:S03]  /*08d0*/  SEL R12, R3, RZ, P3 ;  /* 0x000000ff030c7207 */ /* 0x000fc60001800000 */
[----:B------:R0:W-:Y:S01]  /*08e0*/  @!P4 STG.E.128 desc[UR6][R24.64], R8 ;  /* 0x000000081800c986 */ /* 0x0001e2000c101d06 */
[----:B------:R-:W-:Y:S02]  /*08f0*/  SEL R13, R0, RZ, P6 ;  /* 0x000000ff000d7207 */ /* 0x000fe40003000000 */
[----:B------:R-:W-:Y:S02]  /*0900*/  SEL R14, R2, RZ, P2 ;  /* 0x000000ff020e7207 */ /* 0x000fe40001000000 */
[----:B------:R-:W-:Y:S01]  /*0910*/  SEL R15, R27, RZ, P1 ;  /* 0x000000ff1b0f7207 */ /* 0x000fe20000800000 */
[----:B0-----:R-:W-:Y:S06]  /*0920*/  @P0 EXIT ;  /* 0x000000000000094d */ /* 0x001fec0003800000 */
[----:B------:R-:W-:Y:S01]  /*0930*/  STG.E.128 desc[UR6][R6.64], R12 ;  /* 0x0000000c06007986 */ /* 0x000fe2000c101d06 */
[----:B------:R-:W-:Y:S05]  /*0940*/  EXIT ;  /* 0x000000000000794d */ /* 0x000fea0003800000 */
.L_x_0:
[----:B------:R-:W-:-:S00]  /*0950*/  BRA `(.L_x_0) ;  /* 0xfffffffc00fc7947 */ /* 0x000fc0000383ffff */
[----:B------:R-:W-:-:S00]  /*0960*/  NOP ;  /* 0x0000000000007918 */ /* 0x000fc00000000000 */
        /* <DEDUP_REMOVED lines=9> */
.L_x_1:


//--------------------- .nv.shared.triton_poi_fused_convolution_relu_5 --------------------------
	.section	.nv.shared.triton_poi_fused_convolution_relu_5,"aw",@nobits
	.sectionflags	@""
	.align	16
	.zero		1024


//--------------------- .nv.constant0.triton_poi_fused_convolution_relu_5 --------------------------
	.section	.nv.constant0.triton_poi_fused_convolution_relu_5,"a",@progbits
	.sectionflags	@""
	.align	4
.nv.constant0.triton_poi_fused_convolution_relu_5:
	.zero		568
